//
// Generated by NVIDIA NVVM Compiler
//
// Compiler Build ID: CL-36424714
// Cuda compilation tools, release 13.0, V13.0.88
// Based on NVVM 20.0.0
//

.version 9.0
.target sm_100
.address_size 64

	// .globl	_Z3addPii

.visible .entry _Z3addPii(
	.param .u64 .ptr .align 1 _Z3addPii_param_0,
	.param .u32 _Z3addPii_param_1
)
{
	.reg .b32 	%r<7>;
	.reg .b64 	%rd<5>;

	ld.param.u64 	%rd1, [_Z3addPii_param_0];
	ld.param.u32 	%r1, [_Z3addPii_param_1];
	cvta.to.global.u64 	%rd2, %rd1;
	mov.u32 	%r2, %ctaid.x;
	mov.u32 	%r3, %tid.x;
	mad.lo.s32 	%r4, %r1, %r2, %r3;
	mul.wide.u32 	%rd3, %r4, 4;
	add.s64 	%rd4, %rd2, %rd3;
	ld.global.u32 	%r5, [%rd4];
	add.s32 	%r6, %r5, 5;
	st.global.u32 	[%rd4], %r6;
	ret;

}


// ===== COMPILED SASS (sm_100) =====

	.target	sm_100

	.elftype	@"ET_EXEC"


//--------------------- .note.nv.tkinfo           --------------------------
	.section	.note.nv.tkinfo,"",@"SHT_NOTE"
	.sectionflags	@"SHF_NOTE_NV_TKINFO"
	.tkinfo
        /*0018*/ 	.word	0x00000002
        /*0030*/ 	.string	""
        /*0030*/ 	.string	"ptxas"
        /*0030*/ 	.string	"Cuda compilation tools, release 13.0, V13.0.88"
        /*0030*/ 	.string	"Build cuda_13.0.r13.0/compiler.36424714_0"
        /*0030*/ 	.string	"-arch sm_100 -m 64 "



//--------------------- .note.nv.cuinfo           --------------------------
	.section	.note.nv.cuinfo,"",@"SHT_NOTE"
	.sectionflags	@"SHF_NOTE_NV_CUINFO"
        /*0018*/ 	.short	0x0002
        /*001a*/ 	.short	0x0064
        /*001c*/ 	.short	0x0082
	.zero		2


//--------------------- .nv.info                  --------------------------
	.section	.nv.info,"",@"SHT_CUDA_INFO"
	.align	4


	//----- nvinfo : EIATTR_REGCOUNT
	.align		4
        /*0000*/ 	.byte	0x04, 0x2f
        /*0002*/ 	.short	(.L_1 - .L_0)
	.align		4
.L_0:
        /*0004*/ 	.word	index@(_Z3addPii)
        /*0008*/ 	.word	0x00000008


	//----- nvinfo : EIATTR_FRAME_SIZE
	.align		4
.L_1:
        /*000c*/ 	.byte	0x04, 0x11
        /*000e*/ 	.short	(.L_3 - .L_2)
	.align		4
.L_2:
        /*0010*/ 	.word	index@(_Z3addPii)
        /*0014*/ 	.word	0x00000000


	//----- nvinfo : EIATTR_MIN_STACK_SIZE
	.align		4
.L_3:
        /*0018*/ 	.byte	0x04, 0x12
        /*001a*/ 	.short	(.L_5 - .L_4)
	.align		4
.L_4:
        /*001c*/ 	.word	index@(_Z3addPii)
        /*0020*/ 	.word	0x00000000
.L_5:


//--------------------- .nv.compat                --------------------------
	.section	.nv.compat,"",@"SHT_CUDA_COMPAT_INFO"
	.align	4
        /*0000*/ 	.byte	0x02, 0x09, 0x00, 0x00, 0x02, 0x02, 0x01, 0x00, 0x02, 0x05, 0x05, 0x00, 0x03, 0x07, 0x01, 0x01
        /*0010*/ 	.byte	0x02, 0x03, 0x00, 0x00, 0x02, 0x06, 0x01, 0x00, 0x04, 0x0b, 0x08, 0x00, 0x09, 0x00, 0x00, 0x00
        /*0020*/ 	.byte	0x00, 0x00, 0x00, 0x00


//--------------------- .nv.info._Z3addPii        --------------------------
	.section	.nv.info._Z3addPii,"",@"SHT_CUDA_INFO"
	.sectionflags	@""
	.align	4


	//----- nvinfo : EIATTR_CUDA_API_VERSION
	.align		4
        /*0000*/ 	.byte	0x04, 0x37
        /*0002*/ 	.short	(.L_7 - .L_6)
.L_6:
        /*0004*/ 	.word	0x00000082


	//----- nvinfo : EIATTR_KPARAM_INFO
	.align		4
.L_7:
        /*0008*/ 	.byte	0x04, 0x17
        /*000a*/ 	.short	(.L_9 - .L_8)
.L_8:
        /*000c*/ 	.word	0x00000000
        /*0010*/ 	.short	0x0001
        /*0012*/ 	.short	0x0008
        /*0014*/ 	.byte	0x00, 0xf0, 0x11, 0x00


	//----- nvinfo : EIATTR_KPARAM_INFO
	.align		4
.L_9:
        /*0018*/ 	.byte	0x04, 0x17
        /*001a*/ 	.short	(.L_11 - .L_10)
.L_10:
        /*001c*/ 	.word	0x00000000
        /*0020*/ 	.short	0x0000
        /*0022*/ 	.short	0x0000
        /*0024*/ 	.byte	0x00, 0xf5, 0x21, 0x00


	//----- nvinfo : EIATTR_SPARSE_MMA_MASK
	.align		4
.L_11:
        /*0028*/ 	.byte	0x03, 0x50
        /*002a*/ 	.short	0x0000


	//----- nvinfo : EIATTR_MAXREG_COUNT
	.align		4
        /*002c*/ 	.byte	0x03, 0x1b
        /*002e*/ 	.short	0x00ff


	//----- nvinfo : EIATTR_MERCURY_ISA_VERSION
	.align		4
        /*0030*/ 	.byte	0x03, 0x5f
        /*0032*/ 	.short	0x0101


	//----- nvinfo : EIATTR_VRC_CTA_INIT_COUNT
	.align		4
        /*0034*/ 	.byte	0x02, 0x4a
	.zero		1
	.zero		1


	//----- nvinfo : EIATTR_EXIT_INSTR_OFFSETS
	.align		4
        /*0038*/ 	.byte	0x04, 0x1c
        /*003a*/ 	.short	(.L_13 - .L_12)


	//   ....[0]....
.L_12:
        /*003c*/ 	.word	0x000000b0


	//----- nvinfo : EIATTR_CBANK_PARAM_SIZE
	.align		4
.L_13:
        /*0040*/ 	.byte	0x03, 0x19
        /*0042*/ 	.short	0x000c


	//----- nvinfo : EIATTR_PARAM_CBANK
	.align		4
        /*0044*/ 	.byte	0x04, 0x0a
        /*0046*/ 	.short	(.L_15 - .L_14)
	.align		4
.L_14:
        /*0048*/ 	.word	index@(.nv.constant0._Z3addPii)
        /*004c*/ 	.short	0x0380
        /*004e*/ 	.short	0x000c


	//----- nvinfo : EIATTR_SW_WAR
	.align		4
.L_15:
        /*0050*/ 	.byte	0x04, 0x36
        /*0052*/ 	.short	(.L_17 - .L_16)
.L_16:
        /*0054*/ 	.word	0x00000008
.L_17:


//--------------------- .nv.callgraph             --------------------------
	.section	.nv.callgraph,"",@"SHT_CUDA_CALLGRAPH"
	.align	4
	.sectionentsize	8
	.align		4
        /*0000*/ 	.word	0x00000000
	.align		4
        /*0004*/ 	.word	0xffffffff
	.align		4
        /*0008*/ 	.word	0x00000000
	.align		4
        /*000c*/ 	.word	0xfffffffe
	.align		4
        /*0010*/ 	.word	0x00000000
	.align		4
        /*0014*/ 	.word	0xfffffffd
	.align		4
        /*0018*/ 	.word	0x00000000
	.align		4
        /*001c*/ 	.word	0xfffffffc


//--------------------- .text._Z3addPii           --------------------------
	.section	.text._Z3addPii,"ax",@progbits
	.align	128
        .global         _Z3addPii
        .type           _Z3addPii,@function
        .size           _Z3addPii,(.L_x_1 - _Z3addPii)
        .other          _Z3addPii,@"STO_CUDA_ENTRY STV_DEFAULT"
_Z3addPii:
.text._Z3addPii:
[----:B------:R-:W-:Y:S01]  /*0000*/  LDC R1, c[0x0][0x37c] ;  /* 0x0000df00ff017b82 */ /* 0x000fe20000000800 */
[----:B------:R-:W0:Y:S07]  /*0010*/  S2R R5, SR_TID.X ;  /* 0x0000000000057919 */ /* 0x000e2e0000002100 */
[----:B------:R-:W0:Y:S01]  /*0020*/  S2UR UR6, SR_CTAID.X ;  /* 0x00000000000679c3 */ /* 0x000e220000002500 */
[----:B------:R-:W1:Y:S07]  /*0030*/  LDCU.64 UR4, c[0x0][0x358] ;  /* 0x00006b00ff0477ac */ /* 0x000e6e0008000a00 */
[----:B------:R-:W0:Y:S08]  /*0040*/  LDC R0, c[0x0][0x388] ;  /* 0x0000e200ff007b82 */ /* 0x000e300000000800 */
[----:B------:R-:W2:Y:S01]  /*0050*/  LDC.64 R2, c[0x0][0x380] ;  /* 0x0000e000ff027b82 */ /* 0x000ea20000000a00 */
[----:B0-----:R-:W-:-:S04]  /*0060*/  IMAD R5, R0, UR6, R5 ;  /* 0x0000000600057c24 */ /* 0x001fc8000f8e0205 */
[----:B--2---:R-:W-:-:S05]  /*0070*/  IMAD.WIDE.U32 R2, R5, 0x4, R2 ;  /* 0x0000000405027825 */ /* 0x004fca00078e0002 */
[----:B-1----:R-:W2:Y:S02]  /*0080*/  LDG.E R0, desc[UR4][R2.64] ;  /* 0x0000000402007981 */ /* 0x002ea4000c1e1900 */
[----:B--2---:R-:W-:-:S05]  /*0090*/  IADD3 R5, PT, PT, R0, 0x5, RZ ;  /* 0x0000000500057810 */ /* 0x004fca0007ffe0ff */
[----:B------:R-:W-:Y:S01]  /*00a0*/  STG.E desc[UR4][R2.64], R5 ;  /* 0x0000000502007986 */ /* 0x000fe2000c101904 */
[----:B------:R-:W-:Y:S05]  /*00b0*/  EXIT ;  /* 0x000000000000794d */ /* 0x000fea0003800000 */
.L_x_0:
[----:B------:R-:W-:-:S00]  /*00c0*/  BRA `(.L_x_0) ;  /* 0xfffffffc00fc7947 */ /* 0x000fc0000383ffff */
[----:B------:R-:W-:-:S00]  /*00d0*/  NOP ;  /* 0x0000000000007918 */ /* 0x000fc00000000000 */
        /* <DEDUP_REMOVED lines=10> */
.L_x_1:


//--------------------- .nv.shared.reserved.0     --------------------------
	.section	.nv.shared.reserved.0,"aw",@nobits
	.weak		__nv_reservedSMEM_offset_0_alias
	.size		__nv_reservedSMEM_offset_0_alias, 0, 64
	.other		__nv_reservedSMEM_offset_0_alias,@"STO_CUDA_RESERVED_SHARED STV_DEFAULT"
__nv_reservedSMEM_offset_0_alias:
	.zero		0
	.zero		64


//--------------------- .nv.constant0._Z3addPii   --------------------------
	.section	.nv.constant0._Z3addPii,"a",@progbits
	.sectionflags	@""
	.align	4
.nv.constant0._Z3addPii:
	.zero		908


//--------------------- SYMBOLS --------------------------

	.type		.nv.reservedSmem.offset0,@object
	.size		.nv.reservedSmem.offset0,0x4
